//
// Generated by NVIDIA NVVM Compiler
//
// Compiler Build ID: CL-36424714
// Cuda compilation tools, release 13.0, V13.0.88
// Based on NVVM 20.0.0
//

.version 9.0
.target sm_100
.address_size 64

	// .globl	_Z6VecAddPfS_S_

.visible .entry _Z6VecAddPfS_S_(
	.param .u64 .ptr .align 1 _Z6VecAddPfS_S__param_0,
	.param .u64 .ptr .align 1 _Z6VecAddPfS_S__param_1,
	.param .u64 .ptr .align 1 _Z6VecAddPfS_S__param_2
)
{
	.reg .pred 	%p<2>;
	.reg .b32 	%r<2>;
	.reg .b32 	%f<4>;
	.reg .b64 	%rd<11>;

	ld.param.u64 	%rd1, [_Z6VecAddPfS_S__param_0];
	ld.param.u64 	%rd2, [_Z6VecAddPfS_S__param_1];
	ld.param.u64 	%rd3, [_Z6VecAddPfS_S__param_2];
	mov.u32 	%r1, %tid.x;
	setp.gt.u32 	%p1, %r1, 511;
	@%p1 bra 	$L__BB0_2;
	cvta.to.global.u64 	%rd4, %rd1;
	cvta.to.global.u64 	%rd5, %rd2;
	cvta.to.global.u64 	%rd6, %rd3;
	mul.wide.u32 	%rd7, %r1, 4;
	add.s64 	%rd8, %rd4, %rd7;
	ld.global.f32 	%f1, [%rd8];
	add.s64 	%rd9, %rd5, %rd7;
	ld.global.f32 	%f2, [%rd9];
	add.f32 	%f3, %f1, %f2;
	add.s64 	%rd10, %rd6, %rd7;
	st.global.f32 	[%rd10], %f3;
$L__BB0_2:
	ret;

}
	// .globl	_Z6kernelPiS_
.visible .entry _Z6kernelPiS_(
	.param .u64 .ptr .align 1 _Z6kernelPiS__param_0,
	.param .u64 .ptr .align 1 _Z6kernelPiS__param_1
)
{
	.reg .b32 	%r<2>;
	.reg .b64 	%rd<5>;

	ld.param.u64 	%rd1, [_Z6kernelPiS__param_0];
	ld.param.u64 	%rd2, [_Z6kernelPiS__param_1];
	cvta.to.global.u64 	%rd3, %rd1;
	cvta.to.global.u64 	%rd4, %rd2;
	ld.global.u32 	%r1, [%rd4];
	st.global.u32 	[%rd3], %r1;
	ret;

}
	// .globl	_Z13increment_gpuPii
.visible .entry _Z13increment_gpuPii(
	.param .u64 .ptr .align 1 _Z13increment_gpuPii_param_0,
	.param .u32 _Z13increment_gpuPii_param_1
)
{
	.reg .pred 	%p<2>;
	.reg .b32 	%r<4>;
	.reg .b64 	%rd<5>;

	ld.param.u64 	%rd1, [_Z13increment_gpuPii_param_0];
	mov.u32 	%r1, %tid.x;
	setp.gt.u32 	%p1, %r1, 511;
	@%p1 bra 	$L__BB2_2;
	cvta.to.global.u64 	%rd2, %rd1;
	mul.wide.u32 	%rd3, %r1, 4;
	add.s64 	%rd4, %rd2, %rd3;
	ld.global.u32 	%r2, [%rd4];
	add.s32 	%r3, %r2, 1;
	st.global.u32 	[%rd4], %r3;
$L__BB2_2:
	ret;

}


// ===== COMPILED SASS (sm_100) =====

	.target	sm_100

	.elftype	@"ET_EXEC"


//--------------------- .note.nv.tkinfo           --------------------------
	.section	.note.nv.tkinfo,"",@"SHT_NOTE"
	.sectionflags	@"SHF_NOTE_NV_TKINFO"
	.tkinfo
        /*0018*/ 	.word	0x00000002
        /*0030*/ 	.string	""
        /*0030*/ 	.string	"ptxas"
        /*0030*/ 	.string	"Cuda compilation tools, release 13.0, V13.0.88"
        /*0030*/ 	.string	"Build cuda_13.0.r13.0/compiler.36424714_0"
        /*0030*/ 	.string	"-arch sm_100 -m 64 "



//--------------------- .note.nv.cuinfo           --------------------------
	.section	.note.nv.cuinfo,"",@"SHT_NOTE"
	.sectionflags	@"SHF_NOTE_NV_CUINFO"
        /*0018*/ 	.short	0x0002
        /*001a*/ 	.short	0x0064
        /*001c*/ 	.short	0x0082
	.zero		2


//--------------------- .nv.info                  --------------------------
	.section	.nv.info,"",@"SHT_CUDA_INFO"
	.align	4


	//----- nvinfo : EIATTR_REGCOUNT
	.align		4
        /*0000*/ 	.byte	0x04, 0x2f
        /*0002*/ 	.short	(.L_1 - .L_0)
	.align		4
.L_0:
        /*0004*/ 	.word	index@(_Z6VecAddPfS_S_)
        /*0008*/ 	.word	0x0000000c


	//----- nvinfo : EIATTR_FRAME_SIZE
	.align		4
.L_1:
        /*000c*/ 	.byte	0x04, 0x11
        /*000e*/ 	.short	(.L_3 - .L_2)
	.align		4
.L_2:
        /*0010*/ 	.word	index@(_Z6VecAddPfS_S_)
        /*0014*/ 	.word	0x00000000


	//----- nvinfo : EIATTR_REGCOUNT
	.align		4
.L_3:
        /*0018*/ 	.byte	0x04, 0x2f
        /*001a*/ 	.short	(.L_5 - .L_4)
	.align		4
.L_4:
        /*001c*/ 	.word	index@(_Z6kernelPiS_)
        /*0020*/ 	.word	0x00000008


	//----- nvinfo : EIATTR_FRAME_SIZE
	.align		4
.L_5:
        /*0024*/ 	.byte	0x04, 0x11
        /*0026*/ 	.short	(.L_7 - .L_6)
	.align		4
.L_6:
        /*0028*/ 	.word	index@(_Z6kernelPiS_)
        /*002c*/ 	.word	0x00000000


	//----- nvinfo : EIATTR_REGCOUNT
	.align		4
.L_7:
        /*0030*/ 	.byte	0x04, 0x2f
        /*0032*/ 	.short	(.L_9 - .L_8)
	.align		4
.L_8:
        /*0034*/ 	.word	index@(_Z13increment_gpuPii)
        /*0038*/ 	.word	0x00000008


	//----- nvinfo : EIATTR_FRAME_SIZE
	.align		4
.L_9:
        /*003c*/ 	.byte	0x04, 0x11
        /*003e*/ 	.short	(.L_11 - .L_10)
	.align		4
.L_10:
        /*0040*/ 	.word	index@(_Z13increment_gpuPii)
        /*0044*/ 	.word	0x00000000


	//----- nvinfo : EIATTR_MIN_STACK_SIZE
	.align		4
.L_11:
        /*0048*/ 	.byte	0x04, 0x12
        /*004a*/ 	.short	(.L_13 - .L_12)
	.align		4
.L_12:
        /*004c*/ 	.word	index@(_Z13increment_gpuPii)
        /*0050*/ 	.word	0x00000000


	//----- nvinfo : EIATTR_MIN_STACK_SIZE
	.align		4
.L_13:
        /*0054*/ 	.byte	0x04, 0x12
        /*0056*/ 	.short	(.L_15 - .L_14)
	.align		4
.L_14:
        /*0058*/ 	.word	index@(_Z6kernelPiS_)
        /*005c*/ 	.word	0x00000000


	//----- nvinfo : EIATTR_MIN_STACK_SIZE
	.align		4
.L_15:
        /*0060*/ 	.byte	0x04, 0x12
        /*0062*/ 	.short	(.L_17 - .L_16)
	.align		4
.L_16:
        /*0064*/ 	.word	index@(_Z6VecAddPfS_S_)
        /*0068*/ 	.word	0x00000000
.L_17:


//--------------------- .nv.compat                --------------------------
	.section	.nv.compat,"",@"SHT_CUDA_COMPAT_INFO"
	.align	4
        /*0000*/ 	.byte	0x02, 0x09, 0x00, 0x00, 0x02, 0x02, 0x01, 0x00, 0x02, 0x05, 0x05, 0x00, 0x03, 0x07, 0x01, 0x01
        /*0010*/ 	.byte	0x02, 0x03, 0x00, 0x00, 0x02, 0x06, 0x01, 0x00, 0x04, 0x0b, 0x08, 0x00, 0x09, 0x00, 0x00, 0x00
        /*0020*/ 	.byte	0x00, 0x00, 0x00, 0x00


//--------------------- .nv.info._Z13increment_gpuPii --------------------------
	.section	.nv.info._Z13increment_gpuPii,"",@"SHT_CUDA_INFO"
	.sectionflags	@""
	.align	4


	//----- nvinfo : EIATTR_CUDA_API_VERSION
	.align		4
        /*0000*/ 	.byte	0x04, 0x37
        /*0002*/ 	.short	(.L_19 - .L_18)
.L_18:
        /*0004*/ 	.word	0x00000082


	//----- nvinfo : EIATTR_KPARAM_INFO
	.align		4
.L_19:
        /*0008*/ 	.byte	0x04, 0x17
        /*000a*/ 	.short	(.L_21 - .L_20)
.L_20:
        /*000c*/ 	.word	0x00000000
        /*0010*/ 	.short	0x0001
        /*0012*/ 	.short	0x0008
        /*0014*/ 	.byte	0x00, 0xf0, 0x11, 0x00


	//----- nvinfo : EIATTR_KPARAM_INFO
	.align		4
.L_21:
        /*0018*/ 	.byte	0x04, 0x17
        /*001a*/ 	.short	(.L_23 - .L_22)
.L_22:
        /*001c*/ 	.word	0x00000000
        /*0020*/ 	.short	0x0000
        /*0022*/ 	.short	0x0000
        /*0024*/ 	.byte	0x00, 0xf5, 0x21, 0x00


	//----- nvinfo : EIATTR_SPARSE_MMA_MASK
	.align		4
.L_23:
        /*0028*/ 	.byte	0x03, 0x50
        /*002a*/ 	.short	0x0000


	//----- nvinfo : EIATTR_MAXREG_COUNT
	.align		4
        /*002c*/ 	.byte	0x03, 0x1b
        /*002e*/ 	.short	0x00ff


	//----- nvinfo : EIATTR_MERCURY_ISA_VERSION
	.align		4
        /*0030*/ 	.byte	0x03, 0x5f
        /*0032*/ 	.short	0x0101


	//----- nvinfo : EIATTR_VRC_CTA_INIT_COUNT
	.align		4
        /*0034*/ 	.byte	0x02, 0x4a
	.zero		1
	.zero		1


	//----- nvinfo : EIATTR_EXIT_INSTR_OFFSETS
	.align		4
        /*0038*/ 	.byte	0x04, 0x1c
        /*003a*/ 	.short	(.L_25 - .L_24)


	//   ....[0]....
.L_24:
        /*003c*/ 	.word	0x00000030


	//   ....[1]....
        /*0040*/ 	.word	0x000000a0


	//----- nvinfo : EIATTR_CBANK_PARAM_SIZE
	.align		4
.L_25:
        /*0044*/ 	.byte	0x03, 0x19
        /*0046*/ 	.short	0x000c


	//----- nvinfo : EIATTR_PARAM_CBANK
	.align		4
        /*0048*/ 	.byte	0x04, 0x0a
        /*004a*/ 	.short	(.L_27 - .L_26)
	.align		4
.L_26:
        /*004c*/ 	.word	index@(.nv.constant0._Z13increment_gpuPii)
        /*0050*/ 	.short	0x0380
        /*0052*/ 	.short	0x000c


	//----- nvinfo : EIATTR_SW_WAR
	.align		4
.L_27:
        /*0054*/ 	.byte	0x04, 0x36
        /*0056*/ 	.short	(.L_29 - .L_28)
.L_28:
        /*0058*/ 	.word	0x00000008
.L_29:


//--------------------- .nv.info._Z6kernelPiS_    --------------------------
	.section	.nv.info._Z6kernelPiS_,"",@"SHT_CUDA_INFO"
	.sectionflags	@""
	.align	4


	//----- nvinfo : EIATTR_CUDA_API_VERSION
	.align		4
        /*0000*/ 	.byte	0x04, 0x37
        /*0002*/ 	.short	(.L_31 - .L_30)
.L_30:
        /*0004*/ 	.word	0x00000082


	//----- nvinfo : EIATTR_KPARAM_INFO
	.align		4
.L_31:
        /*0008*/ 	.byte	0x04, 0x17
        /*000a*/ 	.short	(.L_33 - .L_32)
.L_32:
        /*000c*/ 	.word	0x00000000
        /*0010*/ 	.short	0x0001
        /*0012*/ 	.short	0x0008
        /*0014*/ 	.byte	0x00, 0xf5, 0x21, 0x00


	//----- nvinfo : EIATTR_KPARAM_INFO
	.align		4
.L_33:
        /*0018*/ 	.byte	0x04, 0x17
        /*001a*/ 	.short	(.L_35 - .L_34)
.L_34:
        /*001c*/ 	.word	0x00000000
        /*0020*/ 	.short	0x0000
        /*0022*/ 	.short	0x0000
        /*0024*/ 	.byte	0x00, 0xf5, 0x21, 0x00


	//----- nvinfo : EIATTR_SPARSE_MMA_MASK
	.align		4
.L_35:
        /*0028*/ 	.byte	0x03, 0x50
        /*002a*/ 	.short	0x0000


	//----- nvinfo : EIATTR_MAXREG_COUNT
	.align		4
        /*002c*/ 	.byte	0x03, 0x1b
        /*002e*/ 	.short	0x00ff


	//----- nvinfo : EIATTR_MERCURY_ISA_VERSION
	.align		4
        /*0030*/ 	.byte	0x03, 0x5f
        /*0032*/ 	.short	0x0101


	//----- nvinfo : EIATTR_VRC_CTA_INIT_COUNT
	.align		4
        /*0034*/ 	.byte	0x02, 0x4a
	.zero		1
	.zero		1


	//----- nvinfo : EIATTR_EXIT_INSTR_OFFSETS
	.align		4
        /*0038*/ 	.byte	0x04, 0x1c
        /*003a*/ 	.short	(.L_37 - .L_36)


	//   ....[0]....
.L_36:
        /*003c*/ 	.word	0x00000060


	//----- nvinfo : EIATTR_CBANK_PARAM_SIZE
	.align		4
.L_37:
        /*0040*/ 	.byte	0x03, 0x19
        /*0042*/ 	.short	0x0010


	//----- nvinfo : EIATTR_PARAM_CBANK
	.align		4
        /*0044*/ 	.byte	0x04, 0x0a
        /*0046*/ 	.short	(.L_39 - .L_38)
	.align		4
.L_38:
        /*0048*/ 	.word	index@(.nv.constant0._Z6kernelPiS_)
        /*004c*/ 	.short	0x0380
        /*004e*/ 	.short	0x0010


	//----- nvinfo : EIATTR_SW_WAR
	.align		4
.L_39:
        /*0050*/ 	.byte	0x04, 0x36
        /*0052*/ 	.short	(.L_41 - .L_40)
.L_40:
        /*0054*/ 	.word	0x00000008
.L_41:


//--------------------- .nv.info._Z6VecAddPfS_S_  --------------------------
	.section	.nv.info._Z6VecAddPfS_S_,"",@"SHT_CUDA_INFO"
	.sectionflags	@""
	.align	4


	//----- nvinfo : EIATTR_CUDA_API_VERSION
	.align		4
        /*0000*/ 	.byte	0x04, 0x37
        /*0002*/ 	.short	(.L_43 - .L_42)
.L_42:
        /*0004*/ 	.word	0x00000082


	//----- nvinfo : EIATTR_KPARAM_INFO
	.align		4
.L_43:
        /*0008*/ 	.byte	0x04, 0x17
        /*000a*/ 	.short	(.L_45 - .L_44)
.L_44:
        /*000c*/ 	.word	0x00000000
        /*0010*/ 	.short	0x0002
        /*0012*/ 	.short	0x0010
        /*0014*/ 	.byte	0x00, 0xf5, 0x21, 0x00


	//----- nvinfo : EIATTR_KPARAM_INFO
	.align		4
.L_45:
        /*0018*/ 	.byte	0x04, 0x17
        /*001a*/ 	.short	(.L_47 - .L_46)
.L_46:
        /*001c*/ 	.word	0x00000000
        /*0020*/ 	.short	0x0001
        /*0022*/ 	.short	0x0008
        /*0024*/ 	.byte	0x00, 0xf5, 0x21, 0x00


	//----- nvinfo : EIATTR_KPARAM_INFO
	.align		4
.L_47:
        /*0028*/ 	.byte	0x04, 0x17
        /*002a*/ 	.short	(.L_49 - .L_48)
.L_48:
        /*002c*/ 	.word	0x00000000
        /*0030*/ 	.short	0x0000
        /*0032*/ 	.short	0x0000
        /*0034*/ 	.byte	0x00, 0xf5, 0x21, 0x00


	//----- nvinfo : EIATTR_SPARSE_MMA_MASK
	.align		4
.L_49:
        /*0038*/ 	.byte	0x03, 0x50
        /*003a*/ 	.short	0x0000


	//----- nvinfo : EIATTR_MAXREG_COUNT
	.align		4
        /*003c*/ 	.byte	0x03, 0x1b
        /*003e*/ 	.short	0x00ff


	//----- nvinfo : EIATTR_MERCURY_ISA_VERSION
	.align		4
        /*0040*/ 	.byte	0x03, 0x5f
        /*0042*/ 	.short	0x0101


	//----- nvinfo : EIATTR_VRC_CTA_INIT_COUNT
	.align		4
        /*0044*/ 	.byte	0x02, 0x4a
	.zero		1
	.zero		1


	//----- nvinfo : EIATTR_EXIT_INSTR_OFFSETS
	.align		4
        /*0048*/ 	.byte	0x04, 0x1c
        /*004a*/ 	.short	(.L_51 - .L_50)


	//   ....[0]....
.L_50:
        /*004c*/ 	.word	0x00000030


	//   ....[1]....
        /*0050*/ 	.word	0x000000f0


	//----- nvinfo : EIATTR_CBANK_PARAM_SIZE
	.align		4
.L_51:
        /*0054*/ 	.byte	0x03, 0x19
        /*0056*/ 	.short	0x0018


	//----- nvinfo : EIATTR_PARAM_CBANK
	.align		4
        /*0058*/ 	.byte	0x04, 0x0a
        /*005a*/ 	.short	(.L_53 - .L_52)
	.align		4
.L_52:
        /*005c*/ 	.word	index@(.nv.constant0._Z6VecAddPfS_S_)
        /*0060*/ 	.short	0x0380
        /*0062*/ 	.short	0x0018


	//----- nvinfo : EIATTR_SW_WAR
	.align		4
.L_53:
        /*0064*/ 	.byte	0x04, 0x36
        /*0066*/ 	.short	(.L_55 - .L_54)
.L_54:
        /*0068*/ 	.word	0x00000008
.L_55:


//--------------------- .nv.callgraph             --------------------------
	.section	.nv.callgraph,"",@"SHT_CUDA_CALLGRAPH"
	.align	4
	.sectionentsize	8
	.align		4
        /*0000*/ 	.word	0x00000000
	.align		4
        /*0004*/ 	.word	0xffffffff
	.align		4
        /*0008*/ 	.word	0x00000000
	.align		4
        /*000c*/ 	.word	0xfffffffe
	.align		4
        /*0010*/ 	.word	0x00000000
	.align		4
        /*0014*/ 	.word	0xfffffffd
	.align		4
        /*0018*/ 	.word	0x00000000
	.align		4
        /*001c*/ 	.word	0xfffffffc


//--------------------- .text._Z13increment_gpuPii --------------------------
	.section	.text._Z13increment_gpuPii,"ax",@progbits
	.align	128
        .global         _Z13increment_gpuPii
        .type           _Z13increment_gpuPii,@function
        .size           _Z13increment_gpuPii,(.L_x_3 - _Z13increment_gpuPii)
        .other          _Z13increment_gpuPii,@"STO_CUDA_ENTRY STV_DEFAULT"
_Z13increment_gpuPii:
.text._Z13increment_gpuPii:
[----:B------:R-:W-:Y:S01]  /*0000*/  LDC R1, c[0x0][0x37c] ;  /* 0x0000df00ff017b82 */ /* 0x000fe20000000800 */
[----:B------:R-:W0:Y:S02]  /*0010*/  S2R R5, SR_TID.X ;  /* 0x0000000000057919 */ /* 0x000e240000002100 */
[----:B0-----:R-:W-:-:S13]  /*0020*/  ISETP.GT.U32.AND P0, PT, R5, 0x1ff, PT ;  /* 0x000001ff0500780c */ /* 0x001fda0003f04070 */
[----:B------:R-:W-:Y:S05]  /*0030*/  @P0 EXIT ;  /* 0x000000000000094d */ /* 0x000fea0003800000 */
[----:B------:R-:W0:Y:S01]  /*0040*/  LDC.64 R2, c[0x0][0x380] ;  /* 0x0000e000ff027b82 */ /* 0x000e220000000a00 */
[----:B------:R-:W1:Y:S01]  /*0050*/  LDCU.64 UR4, c[0x0][0x358] ;  /* 0x00006b00ff0477ac */ /* 0x000e620008000a00 */
[----:B0-----:R-:W-:-:S05]  /*0060*/  IMAD.WIDE.U32 R2, R5, 0x4, R2 ;  /* 0x0000000405027825 */ /* 0x001fca00078e0002 */
[----:B-1----:R-:W2:Y:S02]  /*0070*/  LDG.E R0, desc[UR4][R2.64] ;  /* 0x0000000402007981 */ /* 0x002ea4000c1e1900 */
[----:B--2---:R-:W-:-:S05]  /*0080*/  IADD3 R5, PT, PT, R0, 0x1, RZ ;  /* 0x0000000100057810 */ /* 0x004fca0007ffe0ff */
[----:B------:R-:W-:Y:S01]  /*0090*/  STG.E desc[UR4][R2.64], R5 ;  /* 0x0000000502007986 */ /* 0x000fe2000c101904 */
[----:B------:R-:W-:Y:S05]  /*00a0*/  EXIT ;  /* 0x000000000000794d */ /* 0x000fea0003800000 */
.L_x_0:
[----:B------:R-:W-:-:S00]  /*00b0*/  BRA `(.L_x_0) ;  /* 0xfffffffc00fc7947 */ /* 0x000fc0000383ffff */
[----:B------:R-:W-:-:S00]  /*00c0*/  NOP ;  /* 0x0000000000007918 */ /* 0x000fc00000000000 */
        /* <DEDUP_REMOVED lines=11> */
.L_x_3:


//--------------------- .text._Z6kernelPiS_       --------------------------
	.section	.text._Z6kernelPiS_,"ax",@progbits
	.align	128
        .global         _Z6kernelPiS_
        .type           _Z6kernelPiS_,@function
        .size           _Z6kernelPiS_,(.L_x_4 - _Z6kernelPiS_)
        .other          _Z6kernelPiS_,@"STO_CUDA_ENTRY STV_DEFAULT"
_Z6kernelPiS_:
.text._Z6kernelPiS_:
[----:B------:R-:W-:Y:S08]  /*0000*/  LDC R1, c[0x0][0x37c] ;  /* 0x0000df00ff017b82 */ /* 0x000ff00000000800 */
[----:B------:R-:W0:Y:S01]  /*0010*/  LDC.64 R2, c[0x0][0x388] ;  /* 0x0000e200ff027b82 */ /* 0x000e220000000a00 */
[----:B------:R-:W0:Y:S02]  /*0020*/  LDCU.64 UR4, c[0x0][0x358] ;  /* 0x00006b00ff0477ac */ /* 0x000e240008000a00 */
[----:B0-----:R-:W2:Y:S05]  /*0030*/  LDG.E R3, desc[UR4][R2.64] ;  /* 0x0000000402037981 */ /* 0x001eaa000c1e1900 */
[----:B------:R-:W2:Y:S02]  /*0040*/  LDC.64 R4, c[0x0][0x380] ;  /* 0x0000e000ff047b82 */ /* 0x000ea40000000a00 */
[----:B--2---:R-:W-:Y:S01]  /*0050*/  STG.E desc[UR4][R4.64], R3 ;  /* 0x0000000304007986 */ /* 0x004fe2000c101904 */
[----:B------:R-:W-:Y:S05]  /*0060*/  EXIT ;  /* 0x000000000000794d */ /* 0x000fea0003800000 */
.L_x_1:
        /* <DEDUP_REMOVED lines=9> */
.L_x_4:


//--------------------- .text._Z6VecAddPfS_S_     --------------------------
	.section	.text._Z6VecAddPfS_S_,"ax",@progbits
	.align	128
        .global         _Z6VecAddPfS_S_
        .type           _Z6VecAddPfS_S_,@function
        .size           _Z6VecAddPfS_S_,(.L_x_5 - _Z6VecAddPfS_S_)
        .other          _Z6VecAddPfS_S_,@"STO_CUDA_ENTRY STV_DEFAULT"
_Z6VecAddPfS_S_:
.text._Z6VecAddPfS_S_:
[----:B------:R-:W-:Y:S01]  /*0000*/  LDC R1, c[0x0][0x37c] ;  /* 0x0000df00ff017b82 */ /* 0x000fe20000000800 */
[----:B------:R-:W0:Y:S02]  /*0010*/  S2R R9, SR_TID.X ;  /* 0x0000000000097919 */ /* 0x000e240000002100 */
[----:B0-----:R-:W-:-:S13]  /*0020*/  ISETP.GT.U32.AND P0, PT, R9, 0x1ff, PT ;  /* 0x000001ff0900780c */ /* 0x001fda0003f04070 */
[----:B------:R-:W-:Y:S05]  /*0030*/  @P0 EXIT ;  /* 0x000000000000094d */ /* 0x000fea0003800000 */
[----:B------:R-:W0:Y:S01]  /*0040*/  LDC.64 R2, c[0x0][0x380] ;  /* 0x0000e000ff027b82 */ /* 0x000e220000000a00 */
[----:B------:R-:W1:Y:S07]  /*0050*/  LDCU.64 UR4, c[0x0][0x358] ;  /* 0x00006b00ff0477ac */ /* 0x000e6e0008000a00 */
[----:B------:R-:W2:Y:S08]  /*0060*/  LDC.64 R4, c[0x0][0x388] ;  /* 0x0000e200ff047b82 */ /* 0x000eb00000000a00 */
[----:B------:R-:W3:Y:S01]  /*0070*/  LDC.64 R6, c[0x0][0x390] ;  /* 0x0000e400ff067b82 */ /* 0x000ee20000000a00 */
[----:B0-----:R-:W-:-:S06]  /*0080*/  IMAD.WIDE.U32 R2, R9, 0x4, R2 ;  /* 0x0000000409027825 */ /* 0x001fcc00078e0002 */
[----:B-1----:R-:W4:Y:S01]  /*0090*/  LDG.E R2, desc[UR4][R2.64] ;  /* 0x0000000402027981 */ /* 0x002f22000c1e1900 */
[----:B--2---:R-:W-:-:S06]  /*00a0*/  IMAD.WIDE.U32 R4, R9, 0x4, R4 ;  /* 0x0000000409047825 */ /* 0x004fcc00078e0004 */
[----:B------:R-:W4:Y:S01]  /*00b0*/  LDG.E R5, desc[UR4][R4.64] ;  /* 0x0000000404057981 */ /* 0x000f22000c1e1900 */
[----:B---3--:R-:W-:-:S04]  /*00c0*/  IMAD.WIDE.U32 R6, R9, 0x4, R6 ;  /* 0x0000000409067825 */ /* 0x008fc800078e0006 */
[----:B----4-:R-:W-:-:S05]  /*00d0*/  FADD R9, R2, R5 ;  /* 0x0000000502097221 */ /* 0x010fca0000000000 */
[----:B------:R-:W-:Y:S01]  /*00e0*/  STG.E desc[UR4][R6.64], R9 ;  /* 0x0000000906007986 */ /* 0x000fe2000c101904 */
[----:B------:R-:W-:Y:S05]  /*00f0*/  EXIT ;  /* 0x000000000000794d */ /* 0x000fea0003800000 */
.L_x_2:
        /* <DEDUP_REMOVED lines=16> */
.L_x_5:


//--------------------- .nv.shared.reserved.0     --------------------------
	.section	.nv.shared.reserved.0,"aw",@nobits
	.weak		__nv_reservedSMEM_offset_0_alias
	.size		__nv_reservedSMEM_offset_0_alias, 0, 64
	.other		__nv_reservedSMEM_offset_0_alias,@"STO_CUDA_RESERVED_SHARED STV_DEFAULT"
__nv_reservedSMEM_offset_0_alias:
	.zero		0
	.zero		64


//--------------------- .nv.constant0._Z13increment_gpuPii --------------------------
	.section	.nv.constant0._Z13increment_gpuPii,"a",@progbits
	.sectionflags	@""
	.align	4
.nv.constant0._Z13increment_gpuPii:
	.zero		908


//--------------------- .nv.constant0._Z6kernelPiS_ --------------------------
	.section	.nv.constant0._Z6kernelPiS_,"a",@progbits
	.sectionflags	@""
	.align	4
.nv.constant0._Z6kernelPiS_:
	.zero		912


//--------------------- .nv.constant0._Z6VecAddPfS_S_ --------------------------
	.section	.nv.constant0._Z6VecAddPfS_S_,"a",@progbits
	.sectionflags	@""
	.align	4
.nv.constant0._Z6VecAddPfS_S_:
	.zero		920


//--------------------- SYMBOLS --------------------------

	.type		.nv.reservedSmem.offset0,@object
	.size		.nv.reservedSmem.offset0,0x4
